//
// Generated by NVIDIA NVVM Compiler
//
// Compiler Build ID: CL-36424714
// Cuda compilation tools, release 13.0, V13.0.88
// Based on NVVM 20.0.0
//

.version 9.0
.target sm_100
.address_size 64

	// .globl	_Z6kernelPiy

.visible .entry _Z6kernelPiy(
	.param .u64 .ptr .align 1 _Z6kernelPiy_param_0,
	.param .u64 _Z6kernelPiy_param_1
)
{
	.reg .b32 	%r<9>;
	.reg .b32 	%f<2>;
	.reg .b64 	%rd<6>;

	ld.param.u64 	%rd1, [_Z6kernelPiy_param_0];
	ld.param.u64 	%rd2, [_Z6kernelPiy_param_1];
	cvta.to.global.u64 	%rd3, %rd1;
	mov.u32 	%r1, %ctaid.x;
	mov.u32 	%r2, %ntid.x;
	mov.u32 	%r3, %tid.x;
	mad.lo.s32 	%r4, %r1, %r2, %r3;
	mul.wide.s32 	%rd4, %r4, 4;
	add.s64 	%rd5, %rd3, %rd4;
	cvt.rn.f32.s32 	%f1, %r4;
	tex.1d.v4.s32.f32 	{%r5, %r6, %r7, %r8}, [%rd2, {%f1}];
	st.global.u32 	[%rd5], %r5;
	ret;

}
	// .globl	_Z15template_kernelIiEvPT_
.visible .entry _Z15template_kernelIiEvPT_(
	.param .u64 .ptr .align 1 _Z15template_kernelIiEvPT__param_0
)
{


	ret;

}


// ===== COMPILED SASS (sm_100) =====

	.target	sm_100

	.elftype	@"ET_EXEC"


//--------------------- .note.nv.tkinfo           --------------------------
	.section	.note.nv.tkinfo,"",@"SHT_NOTE"
	.sectionflags	@"SHF_NOTE_NV_TKINFO"
	.tkinfo
        /*0018*/ 	.word	0x00000002
        /*0030*/ 	.string	""
        /*0030*/ 	.string	"ptxas"
        /*0030*/ 	.string	"Cuda compilation tools, release 13.0, V13.0.88"
        /*0030*/ 	.string	"Build cuda_13.0.r13.0/compiler.36424714_0"
        /*0030*/ 	.string	"-arch sm_100 -m 64 "



//--------------------- .note.nv.cuinfo           --------------------------
	.section	.note.nv.cuinfo,"",@"SHT_NOTE"
	.sectionflags	@"SHF_NOTE_NV_CUINFO"
        /*0018*/ 	.short	0x0002
        /*001a*/ 	.short	0x0064
        /*001c*/ 	.short	0x0082
	.zero		2


//--------------------- .nv.info                  --------------------------
	.section	.nv.info,"",@"SHT_CUDA_INFO"
	.align	4


	//----- nvinfo : EIATTR_REGCOUNT
	.align		4
        /*0000*/ 	.byte	0x04, 0x2f
        /*0002*/ 	.short	(.L_1 - .L_0)
	.align		4
.L_0:
        /*0004*/ 	.word	index@(_Z6kernelPiy)
        /*0008*/ 	.word	0x0000000a


	//----- nvinfo : EIATTR_FRAME_SIZE
	.align		4
.L_1:
        /*000c*/ 	.byte	0x04, 0x11
        /*000e*/ 	.short	(.L_3 - .L_2)
	.align		4
.L_2:
        /*0010*/ 	.word	index@(_Z6kernelPiy)
        /*0014*/ 	.word	0x00000000


	//----- nvinfo : EIATTR_REGCOUNT
	.align		4
.L_3:
        /*0018*/ 	.byte	0x04, 0x2f
        /*001a*/ 	.short	(.L_5 - .L_4)
	.align		4
.L_4:
        /*001c*/ 	.word	index@(_Z15template_kernelIiEvPT_)
        /*0020*/ 	.word	0x00000004


	//----- nvinfo : EIATTR_FRAME_SIZE
	.align		4
.L_5:
        /*0024*/ 	.byte	0x04, 0x11
        /*0026*/ 	.short	(.L_7 - .L_6)
	.align		4
.L_6:
        /*0028*/ 	.word	index@(_Z15template_kernelIiEvPT_)
        /*002c*/ 	.word	0x00000000


	//----- nvinfo : EIATTR_MIN_STACK_SIZE
	.align		4
.L_7:
        /*0030*/ 	.byte	0x04, 0x12
        /*0032*/ 	.short	(.L_9 - .L_8)
	.align		4
.L_8:
        /*0034*/ 	.word	index@(_Z15template_kernelIiEvPT_)
        /*0038*/ 	.word	0x00000000


	//----- nvinfo : EIATTR_MIN_STACK_SIZE
	.align		4
.L_9:
        /*003c*/ 	.byte	0x04, 0x12
        /*003e*/ 	.short	(.L_11 - .L_10)
	.align		4
.L_10:
        /*0040*/ 	.word	index@(_Z6kernelPiy)
        /*0044*/ 	.word	0x00000000
.L_11:


//--------------------- .nv.compat                --------------------------
	.section	.nv.compat,"",@"SHT_CUDA_COMPAT_INFO"
	.align	4
        /*0000*/ 	.byte	0x02, 0x09, 0x00, 0x00, 0x02, 0x02, 0x02, 0x00, 0x02, 0x05, 0x05, 0x00, 0x03, 0x07, 0x01, 0x01
        /*0010*/ 	.byte	0x02, 0x03, 0x00, 0x00, 0x02, 0x06, 0x01, 0x00, 0x04, 0x0b, 0x08, 0x00, 0x09, 0x00, 0x00, 0x00
        /*0020*/ 	.byte	0x00, 0x00, 0x00, 0x00


//--------------------- .nv.info._Z15template_kernelIiEvPT_ --------------------------
	.section	.nv.info._Z15template_kernelIiEvPT_,"",@"SHT_CUDA_INFO"
	.sectionflags	@""
	.align	4


	//----- nvinfo : EIATTR_CUDA_API_VERSION
	.align		4
        /*0000*/ 	.byte	0x04, 0x37
        /*0002*/ 	.short	(.L_13 - .L_12)
.L_12:
        /*0004*/ 	.word	0x00000082


	//----- nvinfo : EIATTR_KPARAM_INFO
	.align		4
.L_13:
        /*0008*/ 	.byte	0x04, 0x17
        /*000a*/ 	.short	(.L_15 - .L_14)
.L_14:
        /*000c*/ 	.word	0x00000000
        /*0010*/ 	.short	0x0000
        /*0012*/ 	.short	0x0000
        /*0014*/ 	.byte	0x00, 0xf5, 0x21, 0x00


	//----- nvinfo : EIATTR_SPARSE_MMA_MASK
	.align		4
.L_15:
        /*0018*/ 	.byte	0x03, 0x50
        /*001a*/ 	.short	0x0000


	//----- nvinfo : EIATTR_MAXREG_COUNT
	.align		4
        /*001c*/ 	.byte	0x03, 0x1b
        /*001e*/ 	.short	0x00ff


	//----- nvinfo : EIATTR_MERCURY_ISA_VERSION
	.align		4
        /*0020*/ 	.byte	0x03, 0x5f
        /*0022*/ 	.short	0x0101


	//----- nvinfo : EIATTR_VRC_CTA_INIT_COUNT
	.align		4
        /*0024*/ 	.byte	0x02, 0x4a
	.zero		1
	.zero		1


	//----- nvinfo : EIATTR_EXIT_INSTR_OFFSETS
	.align		4
        /*0028*/ 	.byte	0x04, 0x1c
        /*002a*/ 	.short	(.L_17 - .L_16)


	//   ....[0]....
.L_16:
        /*002c*/ 	.word	0x00000010


	//----- nvinfo : EIATTR_CBANK_PARAM_SIZE
	.align		4
.L_17:
        /*0030*/ 	.byte	0x03, 0x19
        /*0032*/ 	.short	0x0008


	//----- nvinfo : EIATTR_PARAM_CBANK
	.align		4
        /*0034*/ 	.byte	0x04, 0x0a
        /*0036*/ 	.short	(.L_19 - .L_18)
	.align		4
.L_18:
        /*0038*/ 	.word	index@(.nv.constant0._Z15template_kernelIiEvPT_)
        /*003c*/ 	.short	0x0380
        /*003e*/ 	.short	0x0008


	//----- nvinfo : EIATTR_SW_WAR
	.align		4
.L_19:
        /*0040*/ 	.byte	0x04, 0x36
        /*0042*/ 	.short	(.L_21 - .L_20)
.L_20:
        /*0044*/ 	.word	0x00000008
.L_21:


//--------------------- .nv.info._Z6kernelPiy     --------------------------
	.section	.nv.info._Z6kernelPiy,"",@"SHT_CUDA_INFO"
	.sectionflags	@""
	.align	4


	//----- nvinfo : EIATTR_CUDA_API_VERSION
	.align		4
        /*0000*/ 	.byte	0x04, 0x37
        /*0002*/ 	.short	(.L_23 - .L_22)
.L_22:
        /*0004*/ 	.word	0x00000082


	//----- nvinfo : EIATTR_KPARAM_INFO
	.align		4
.L_23:
        /*0008*/ 	.byte	0x04, 0x17
        /*000a*/ 	.short	(.L_25 - .L_24)
.L_24:
        /*000c*/ 	.word	0x00000000
        /*0010*/ 	.short	0x0001
        /*0012*/ 	.short	0x0008
        /*0014*/ 	.byte	0x00, 0xf0, 0x21, 0x00


	//----- nvinfo : EIATTR_KPARAM_INFO
	.align		4
.L_25:
        /*0018*/ 	.byte	0x04, 0x17
        /*001a*/ 	.short	(.L_27 - .L_26)
.L_26:
        /*001c*/ 	.word	0x00000000
        /*0020*/ 	.short	0x0000
        /*0022*/ 	.short	0x0000
        /*0024*/ 	.byte	0x00, 0xf5, 0x21, 0x00


	//----- nvinfo : EIATTR_SPARSE_MMA_MASK
	.align		4
.L_27:
        /*0028*/ 	.byte	0x03, 0x50
        /*002a*/ 	.short	0x0000


	//----- nvinfo : EIATTR_MAXREG_COUNT
	.align		4
        /*002c*/ 	.byte	0x03, 0x1b
        /*002e*/ 	.short	0x00ff


	//----- nvinfo : EIATTR_MERCURY_ISA_VERSION
	.align		4
        /*0030*/ 	.byte	0x03, 0x5f
        /*0032*/ 	.short	0x0101


	//----- nvinfo : EIATTR_VRC_CTA_INIT_COUNT
	.align		4
        /*0034*/ 	.byte	0x02, 0x4a
	.zero		1
	.zero		1


	//----- nvinfo : EIATTR_EXIT_INSTR_OFFSETS
	.align		4
        /*0038*/ 	.byte	0x04, 0x1c
        /*003a*/ 	.short	(.L_29 - .L_28)


	//   ....[0]....
.L_28:
        /*003c*/ 	.word	0x000000f0


	//----- nvinfo : EIATTR_CBANK_PARAM_SIZE
	.align		4
.L_29:
        /*0040*/ 	.byte	0x03, 0x19
        /*0042*/ 	.short	0x0010


	//----- nvinfo : EIATTR_PARAM_CBANK
	.align		4
        /*0044*/ 	.byte	0x04, 0x0a
        /*0046*/ 	.short	(.L_31 - .L_30)
	.align		4
.L_30:
        /*0048*/ 	.word	index@(.nv.constant0._Z6kernelPiy)
        /*004c*/ 	.short	0x0380
        /*004e*/ 	.short	0x0010


	//----- nvinfo : EIATTR_SW_WAR
	.align		4
.L_31:
        /*0050*/ 	.byte	0x04, 0x36
        /*0052*/ 	.short	(.L_33 - .L_32)
.L_32:
        /*0054*/ 	.word	0x00000008
.L_33:


//--------------------- .nv.callgraph             --------------------------
	.section	.nv.callgraph,"",@"SHT_CUDA_CALLGRAPH"
	.align	4
	.sectionentsize	8
	.align		4
        /*0000*/ 	.word	0x00000000
	.align		4
        /*0004*/ 	.word	0xffffffff
	.align		4
        /*0008*/ 	.word	0x00000000
	.align		4
        /*000c*/ 	.word	0xfffffffe
	.align		4
        /*0010*/ 	.word	0x00000000
	.align		4
        /*0014*/ 	.word	0xfffffffd
	.align		4
        /*0018*/ 	.word	0x00000000
	.align		4
        /*001c*/ 	.word	0xfffffffc


//--------------------- .text._Z15template_kernelIiEvPT_ --------------------------
	.section	.text._Z15template_kernelIiEvPT_,"ax",@progbits
	.align	128
        .global         _Z15template_kernelIiEvPT_
        .type           _Z15template_kernelIiEvPT_,@function
        .size           _Z15template_kernelIiEvPT_,(.L_x_2 - _Z15template_kernelIiEvPT_)
        .other          _Z15template_kernelIiEvPT_,@"STO_CUDA_ENTRY STV_DEFAULT"
_Z15template_kernelIiEvPT_:
.text._Z15template_kernelIiEvPT_:
[----:B------:R-:W-:Y:S01]  /*0000*/  LDC R1, c[0x0][0x37c] ;  /* 0x0000df00ff017b82 */ /* 0x000fe20000000800 */
[----:B------:R-:W-:Y:S05]  /*0010*/  EXIT ;  /* 0x000000000000794d */ /* 0x000fea0003800000 */
.L_x_0:
[----:B------:R-:W-:-:S00]  /*0020*/  BRA `(.L_x_0) ;  /* 0xfffffffc00fc7947 */ /* 0x000fc0000383ffff */
[----:B------:R-:W-:-:S00]  /*0030*/  NOP ;  /* 0x0000000000007918 */ /* 0x000fc00000000000 */
        /* <DEDUP_REMOVED lines=12> */
.L_x_2:


//--------------------- .text._Z6kernelPiy        --------------------------
	.section	.text._Z6kernelPiy,"ax",@progbits
	.align	128
        .global         _Z6kernelPiy
        .type           _Z6kernelPiy,@function
        .size           _Z6kernelPiy,(.L_x_3 - _Z6kernelPiy)
        .other          _Z6kernelPiy,@"STO_CUDA_ENTRY STV_DEFAULT"
_Z6kernelPiy:
.text._Z6kernelPiy:
[----:B------:R-:W-:Y:S01]  /*0000*/  LDC R1, c[0x0][0x37c] ;  /* 0x0000df00ff017b82 */ /* 0x000fe20000000800 */
[----:B------:R-:W0:Y:S07]  /*0010*/  S2R R0, SR_TID.X ;  /* 0x0000000000007919 */ /* 0x000e2e0000002100 */
[----:B------:R-:W0:Y:S01]  /*0020*/  S2UR UR4, SR_CTAID.X ;  /* 0x00000000000479c3 */ /* 0x000e220000002500 */
[----:B------:R-:W-:Y:S01]  /*0030*/  MOV R7, RZ ;  /* 0x000000ff00077202 */ /* 0x000fe20000000f00 */
[----:B------:R-:W-:-:S06]  /*0040*/  UMOV UR5, URZ ;  /* 0x000000ff00057c82 */ /* 0x000fcc0008000000 */
[----:B------:R-:W0:Y:S02]  /*0050*/  LDC R5, c[0x0][0x360] ;  /* 0x0000d800ff057b82 */ /* 0x000e240000000800 */
[----:B0-----:R-:W-:Y:S01]  /*0060*/  IMAD R5, R5, UR4, R0 ;  /* 0x0000000405057c24 */ /* 0x001fe2000f8e0200 */
[----:B------:R-:W0:Y:S01]  /*0070*/  LDCU UR4, c[0x0][0x388] ;  /* 0x00007100ff0477ac */ /* 0x000e220008000800 */
[----:B------:R-:W-:-:S03]  /*0080*/  HFMA2 R0, -RZ, RZ, -3, 0 ;  /* 0xc2000000ff007431 */ /* 0x000fc600000001ff */
[----:B------:R-:W-:-:S04]  /*0090*/  I2FP.F32.S32 R6, R5 ;  /* 0x0000000500067245 */ /* 0x000fc80000201400 */
[----:B0-----:R0:W5:Y:S01]  /*00a0*/  TEX.LL RZ, R7, R6, R0, UR4, 2D, 0x1 ;  /* 0x28ff040006077f60 */ /* 0x00116200089e01ff */
[----:B------:R-:W1:Y:S01]  /*00b0*/  LDC.64 R2, c[0x0][0x380] ;  /* 0x0000e000ff027b82 */ /* 0x000e620000000a00 */
[----:B0-----:R-:W0:Y:S01]  /*00c0*/  LDCU.64 UR4, c[0x0][0x358] ;  /* 0x00006b00ff0477ac */ /* 0x001e220008000a00 */
[----:B-1----:R-:W-:-:S05]  /*00d0*/  IMAD.WIDE R2, R5, 0x4, R2 ;  /* 0x0000000405027825 */ /* 0x002fca00078e0202 */
[----:B0----5:R-:W-:Y:S01]  /*00e0*/  STG.E desc[UR4][R2.64], R7 ;  /* 0x0000000702007986 */ /* 0x021fe2000c101904 */
[----:B------:R-:W-:Y:S05]  /*00f0*/  EXIT ;  /* 0x000000000000794d */ /* 0x000fea0003800000 */
.L_x_1:
        /* <DEDUP_REMOVED lines=16> */
.L_x_3:


//--------------------- .nv.shared.reserved.0     --------------------------
	.section	.nv.shared.reserved.0,"aw",@nobits
	.weak		__nv_reservedSMEM_offset_0_alias
	.size		__nv_reservedSMEM_offset_0_alias, 0, 64
	.other		__nv_reservedSMEM_offset_0_alias,@"STO_CUDA_RESERVED_SHARED STV_DEFAULT"
__nv_reservedSMEM_offset_0_alias:
	.zero		0
	.zero		64


//--------------------- .nv.constant0._Z15template_kernelIiEvPT_ --------------------------
	.section	.nv.constant0._Z15template_kernelIiEvPT_,"a",@progbits
	.sectionflags	@""
	.align	4
.nv.constant0._Z15template_kernelIiEvPT_:
	.zero		904


//--------------------- .nv.constant0._Z6kernelPiy --------------------------
	.section	.nv.constant0._Z6kernelPiy,"a",@progbits
	.sectionflags	@""
	.align	4
.nv.constant0._Z6kernelPiy:
	.zero		912


//--------------------- SYMBOLS --------------------------

	.type		.nv.reservedSmem.offset0,@object
	.size		.nv.reservedSmem.offset0,0x4
